//
// Generated by NVIDIA NVVM Compiler
//
// Compiler Build ID: CL-36424714
// Cuda compilation tools, release 13.0, V13.0.88
// Based on NVVM 20.0.0
//

.version 9.0
.target sm_100
.address_size 64

	// .globl	ppfWPAMffunCUDA

.visible .entry ppfWPAMffunCUDA(
	.param .u64 .ptr .align 1 ppfWPAMffunCUDA_param_0,
	.param .u64 .ptr .align 1 ppfWPAMffunCUDA_param_1,
	.param .u64 .ptr .align 1 ppfWPAMffunCUDA_param_2,
	.param .u64 .ptr .align 1 ppfWPAMffunCUDA_param_3,
	.param .u32 ppfWPAMffunCUDA_param_4,
	.param .u32 ppfWPAMffunCUDA_param_5,
	.param .u64 .ptr .align 1 ppfWPAMffunCUDA_param_6
)
{
	.reg .pred 	%p<4>;
	.reg .b32 	%r<28>;
	.reg .b32 	%f<34>;
	.reg .b64 	%rd<55>;

	ld.param.u64 	%rd2, [ppfWPAMffunCUDA_param_1];
	ld.param.u64 	%rd3, [ppfWPAMffunCUDA_param_2];
	ld.param.u64 	%rd4, [ppfWPAMffunCUDA_param_3];
	ld.param.u32 	%r3, [ppfWPAMffunCUDA_param_4];
	ld.param.u32 	%r4, [ppfWPAMffunCUDA_param_5];
	ld.param.u64 	%rd5, [ppfWPAMffunCUDA_param_6];
	mov.u32 	%r1, %tid.y;
	mov.u32 	%r5, %ctaid.x;
	mov.u32 	%r6, %tid.x;
	mad.lo.s32 	%r2, %r5, 56, %r6;
	setp.ge.s32 	%p1, %r1, %r3;
	setp.ge.s32 	%p2, %r2, %r4;
	or.pred  	%p3, %p1, %p2;
	@%p3 bra 	$L__BB0_2;
	ld.param.u64 	%rd54, [ppfWPAMffunCUDA_param_0];
	cvta.to.global.u64 	%rd6, %rd3;
	cvta.to.global.u64 	%rd7, %rd4;
	cvta.to.global.u64 	%rd8, %rd2;
	cvta.to.global.u64 	%rd9, %rd54;
	cvta.to.global.u64 	%rd10, %rd5;
	mul.lo.s32 	%r7, %r3, %r2;
	add.s32 	%r8, %r7, %r1;
	mul.wide.s32 	%rd11, %r8, 4;
	add.s64 	%rd12, %rd10, %rd11;
	mov.b32 	%r9, 0;
	st.global.u32 	[%rd12], %r9;
	mad.lo.s32 	%r10, %r2, %r1, %r1;
	mul.wide.s32 	%rd13, %r10, 4;
	add.s64 	%rd14, %rd10, %rd13;
	ld.global.f32 	%f1, [%rd14];
	mul.wide.u32 	%rd15, %r1, 4;
	add.s64 	%rd16, %rd8, %rd15;
	ld.global.f32 	%f2, [%rd16];
	mul.wide.u32 	%rd17, %r7, 4;
	add.s64 	%rd18, %rd9, %rd17;
	ld.global.f32 	%f3, [%rd18];
	fma.rn.f32 	%f4, %f2, %f3, %f1;
	st.global.f32 	[%rd14], %f4;
	add.s32 	%r11, %r3, %r1;
	mul.wide.u32 	%rd19, %r11, 4;
	add.s64 	%rd20, %rd8, %rd19;
	ld.global.f32 	%f5, [%rd20];
	add.s32 	%r12, %r7, 1;
	mul.wide.u32 	%rd21, %r12, 4;
	add.s64 	%rd22, %rd9, %rd21;
	ld.global.f32 	%f6, [%rd22];
	fma.rn.f32 	%f7, %f5, %f6, %f4;
	st.global.f32 	[%rd14], %f7;
	add.s32 	%r13, %r11, %r3;
	mul.wide.u32 	%rd23, %r13, 4;
	add.s64 	%rd24, %rd8, %rd23;
	ld.global.f32 	%f8, [%rd24];
	add.s32 	%r14, %r7, 2;
	mul.wide.u32 	%rd25, %r14, 4;
	add.s64 	%rd26, %rd9, %rd25;
	ld.global.f32 	%f9, [%rd26];
	fma.rn.f32 	%f10, %f8, %f9, %f7;
	st.global.f32 	[%rd14], %f10;
	add.s32 	%r15, %r13, %r3;
	mul.wide.u32 	%rd27, %r15, 4;
	add.s64 	%rd28, %rd8, %rd27;
	ld.global.f32 	%f11, [%rd28];
	add.s32 	%r16, %r7, 3;
	mul.wide.u32 	%rd29, %r16, 4;
	add.s64 	%rd30, %rd9, %rd29;
	ld.global.f32 	%f12, [%rd30];
	fma.rn.f32 	%f13, %f11, %f12, %f10;
	st.global.f32 	[%rd14], %f13;
	add.s32 	%r17, %r15, %r3;
	mul.wide.u32 	%rd31, %r17, 4;
	add.s64 	%rd32, %rd8, %rd31;
	ld.global.f32 	%f14, [%rd32];
	add.s32 	%r18, %r7, 4;
	mul.wide.u32 	%rd33, %r18, 4;
	add.s64 	%rd34, %rd9, %rd33;
	ld.global.f32 	%f15, [%rd34];
	fma.rn.f32 	%f16, %f14, %f15, %f13;
	st.global.f32 	[%rd14], %f16;
	add.s32 	%r19, %r17, %r3;
	mul.wide.u32 	%rd35, %r19, 4;
	add.s64 	%rd36, %rd8, %rd35;
	ld.global.f32 	%f17, [%rd36];
	add.s32 	%r20, %r7, 5;
	mul.wide.u32 	%rd37, %r20, 4;
	add.s64 	%rd38, %rd9, %rd37;
	ld.global.f32 	%f18, [%rd38];
	fma.rn.f32 	%f19, %f17, %f18, %f16;
	st.global.f32 	[%rd14], %f19;
	add.s32 	%r21, %r19, %r3;
	mul.wide.u32 	%rd39, %r21, 4;
	add.s64 	%rd40, %rd8, %rd39;
	ld.global.f32 	%f20, [%rd40];
	add.s32 	%r22, %r7, 6;
	mul.wide.u32 	%rd41, %r22, 4;
	add.s64 	%rd42, %rd9, %rd41;
	ld.global.f32 	%f21, [%rd42];
	fma.rn.f32 	%f22, %f20, %f21, %f19;
	st.global.f32 	[%rd14], %f22;
	add.s32 	%r23, %r21, %r3;
	mul.wide.u32 	%rd43, %r23, 4;
	add.s64 	%rd44, %rd8, %rd43;
	ld.global.f32 	%f23, [%rd44];
	add.s32 	%r24, %r7, 7;
	mul.wide.u32 	%rd45, %r24, 4;
	add.s64 	%rd46, %rd9, %rd45;
	ld.global.f32 	%f24, [%rd46];
	fma.rn.f32 	%f25, %f23, %f24, %f22;
	st.global.f32 	[%rd14], %f25;
	add.s32 	%r25, %r23, %r3;
	mul.wide.u32 	%rd47, %r25, 4;
	add.s64 	%rd48, %rd8, %rd47;
	ld.global.f32 	%f26, [%rd48];
	add.s32 	%r26, %r7, 8;
	mul.wide.u32 	%rd49, %r26, 4;
	add.s64 	%rd50, %rd9, %rd49;
	ld.global.f32 	%f27, [%rd50];
	fma.rn.f32 	%f28, %f26, %f27, %f25;
	st.global.f32 	[%rd14], %f28;
	mad.lo.s32 	%r27, %r4, %r1, %r2;
	mul.wide.s32 	%rd51, %r27, 4;
	add.s64 	%rd52, %rd6, %rd51;
	ld.global.f32 	%f29, [%rd52];
	ld.global.f32 	%f30, [%rd12];
	add.f32 	%f31, %f29, %f30;
	st.global.f32 	[%rd12], %f31;
	add.s64 	%rd53, %rd7, %rd51;
	ld.global.f32 	%f32, [%rd53];
	add.f32 	%f33, %f31, %f32;
	st.global.f32 	[%rd12], %f33;
$L__BB0_2:
	ret;

}
	// .globl	ppfWPAMhfunCUDA
.visible .entry ppfWPAMhfunCUDA(
	.param .u64 .ptr .align 1 ppfWPAMhfunCUDA_param_0,
	.param .u64 .ptr .align 1 ppfWPAMhfunCUDA_param_1,
	.param .u32 ppfWPAMhfunCUDA_param_2,
	.param .u32 ppfWPAMhfunCUDA_param_3,
	.param .u64 .ptr .align 1 ppfWPAMhfunCUDA_param_4
)
{
	.reg .pred 	%p<4>;
	.reg .b32 	%r<9>;
	.reg .b32 	%f<4>;
	.reg .b64 	%rd<12>;

	ld.param.u64 	%rd1, [ppfWPAMhfunCUDA_param_0];
	ld.param.u64 	%rd2, [ppfWPAMhfunCUDA_param_1];
	ld.param.u32 	%r3, [ppfWPAMhfunCUDA_param_2];
	ld.param.u32 	%r4, [ppfWPAMhfunCUDA_param_3];
	ld.param.u64 	%rd3, [ppfWPAMhfunCUDA_param_4];
	mov.u32 	%r1, %tid.y;
	mov.u32 	%r5, %ctaid.x;
	mov.u32 	%r6, %tid.x;
	mad.lo.s32 	%r2, %r5, 56, %r6;
	setp.ge.s32 	%p1, %r1, %r3;
	setp.ge.s32 	%p2, %r2, %r4;
	or.pred  	%p3, %p1, %p2;
	@%p3 bra 	$L__BB1_2;
	cvta.to.global.u64 	%rd4, %rd1;
	cvta.to.global.u64 	%rd5, %rd2;
	cvta.to.global.u64 	%rd6, %rd3;
	mad.lo.s32 	%r7, %r3, %r2, %r1;
	mul.wide.s32 	%rd7, %r7, 4;
	add.s64 	%rd8, %rd4, %rd7;
	ld.global.f32 	%f1, [%rd8];
	mad.lo.s32 	%r8, %r4, %r1, %r2;
	mul.wide.s32 	%rd9, %r8, 4;
	add.s64 	%rd10, %rd5, %rd9;
	ld.global.f32 	%f2, [%rd10];
	add.f32 	%f3, %f1, %f2;
	add.s64 	%rd11, %rd6, %rd7;
	st.global.f32 	[%rd11], %f3;
$L__BB1_2:
	ret;

}


// ===== COMPILED SASS (sm_100) =====

	.target	sm_100

	.elftype	@"ET_EXEC"


//--------------------- .note.nv.tkinfo           --------------------------
	.section	.note.nv.tkinfo,"",@"SHT_NOTE"
	.sectionflags	@"SHF_NOTE_NV_TKINFO"
	.tkinfo
        /*0018*/ 	.word	0x00000002
        /*0030*/ 	.string	""
        /*0030*/ 	.string	"ptxas"
        /*0030*/ 	.string	"Cuda compilation tools, release 13.0, V13.0.88"
        /*0030*/ 	.string	"Build cuda_13.0.r13.0/compiler.36424714_0"
        /*0030*/ 	.string	"-arch sm_100 -m 64 "



//--------------------- .note.nv.cuinfo           --------------------------
	.section	.note.nv.cuinfo,"",@"SHT_NOTE"
	.sectionflags	@"SHF_NOTE_NV_CUINFO"
        /*0018*/ 	.short	0x0002
        /*001a*/ 	.short	0x0064
        /*001c*/ 	.short	0x0082
	.zero		2


//--------------------- .nv.info                  --------------------------
	.section	.nv.info,"",@"SHT_CUDA_INFO"
	.align	4


	//----- nvinfo : EIATTR_REGCOUNT
	.align		4
        /*0000*/ 	.byte	0x04, 0x2f
        /*0002*/ 	.short	(.L_1 - .L_0)
	.align		4
.L_0:
        /*0004*/ 	.word	index@(ppfWPAMffunCUDA)
        /*0008*/ 	.word	0x0000001e


	//----- nvinfo : EIATTR_FRAME_SIZE
	.align		4
.L_1:
        /*000c*/ 	.byte	0x04, 0x11
        /*000e*/ 	.short	(.L_3 - .L_2)
	.align		4
.L_2:
        /*0010*/ 	.word	index@(ppfWPAMffunCUDA)
        /*0014*/ 	.word	0x00000000


	//----- nvinfo : EIATTR_REGCOUNT
	.align		4
.L_3:
        /*0018*/ 	.byte	0x04, 0x2f
        /*001a*/ 	.short	(.L_5 - .L_4)
	.align		4
.L_4:
        /*001c*/ 	.word	index@(ppfWPAMhfunCUDA)
        /*0020*/ 	.word	0x0000000c


	//----- nvinfo : EIATTR_FRAME_SIZE
	.align		4
.L_5:
        /*0024*/ 	.byte	0x04, 0x11
        /*0026*/ 	.short	(.L_7 - .L_6)
	.align		4
.L_6:
        /*0028*/ 	.word	index@(ppfWPAMhfunCUDA)
        /*002c*/ 	.word	0x00000000


	//----- nvinfo : EIATTR_MIN_STACK_SIZE
	.align		4
.L_7:
        /*0030*/ 	.byte	0x04, 0x12
        /*0032*/ 	.short	(.L_9 - .L_8)
	.align		4
.L_8:
        /*0034*/ 	.word	index@(ppfWPAMhfunCUDA)
        /*0038*/ 	.word	0x00000000


	//----- nvinfo : EIATTR_MIN_STACK_SIZE
	.align		4
.L_9:
        /*003c*/ 	.byte	0x04, 0x12
        /*003e*/ 	.short	(.L_11 - .L_10)
	.align		4
.L_10:
        /*0040*/ 	.word	index@(ppfWPAMffunCUDA)
        /*0044*/ 	.word	0x00000000
.L_11:


//--------------------- .nv.compat                --------------------------
	.section	.nv.compat,"",@"SHT_CUDA_COMPAT_INFO"
	.align	4
        /*0000*/ 	.byte	0x02, 0x09, 0x00, 0x00, 0x02, 0x02, 0x01, 0x00, 0x02, 0x05, 0x05, 0x00, 0x03, 0x07, 0x01, 0x01
        /*0010*/ 	.byte	0x02, 0x03, 0x00, 0x00, 0x02, 0x06, 0x01, 0x00, 0x04, 0x0b, 0x08, 0x00, 0x09, 0x00, 0x00, 0x00
        /*0020*/ 	.byte	0x00, 0x00, 0x00, 0x00


//--------------------- .nv.info.ppfWPAMhfunCUDA  --------------------------
	.section	.nv.info.ppfWPAMhfunCUDA,"",@"SHT_CUDA_INFO"
	.sectionflags	@""
	.align	4


	//----- nvinfo : EIATTR_CUDA_API_VERSION
	.align		4
        /*0000*/ 	.byte	0x04, 0x37
        /*0002*/ 	.short	(.L_13 - .L_12)
.L_12:
        /*0004*/ 	.word	0x00000082


	//----- nvinfo : EIATTR_KPARAM_INFO
	.align		4
.L_13:
        /*0008*/ 	.byte	0x04, 0x17
        /*000a*/ 	.short	(.L_15 - .L_14)
.L_14:
        /*000c*/ 	.word	0x00000000
        /*0010*/ 	.short	0x0004
        /*0012*/ 	.short	0x0018
        /*0014*/ 	.byte	0x00, 0xf5, 0x21, 0x00


	//----- nvinfo : EIATTR_KPARAM_INFO
	.align		4
.L_15:
        /*0018*/ 	.byte	0x04, 0x17
        /*001a*/ 	.short	(.L_17 - .L_16)
.L_16:
        /*001c*/ 	.word	0x00000000
        /*0020*/ 	.short	0x0003
        /*0022*/ 	.short	0x0014
        /*0024*/ 	.byte	0x00, 0xf0, 0x11, 0x00


	//----- nvinfo : EIATTR_KPARAM_INFO
	.align		4
.L_17:
        /*0028*/ 	.byte	0x04, 0x17
        /*002a*/ 	.short	(.L_19 - .L_18)
.L_18:
        /*002c*/ 	.word	0x00000000
        /*0030*/ 	.short	0x0002
        /*0032*/ 	.short	0x0010
        /*0034*/ 	.byte	0x00, 0xf0, 0x11, 0x00


	//----- nvinfo : EIATTR_KPARAM_INFO
	.align		4
.L_19:
        /*0038*/ 	.byte	0x04, 0x17
        /*003a*/ 	.short	(.L_21 - .L_20)
.L_20:
        /*003c*/ 	.word	0x00000000
        /*0040*/ 	.short	0x0001
        /*0042*/ 	.short	0x0008
        /*0044*/ 	.byte	0x00, 0xf5, 0x21, 0x00


	//----- nvinfo : EIATTR_KPARAM_INFO
	.align		4
.L_21:
        /*0048*/ 	.byte	0x04, 0x17
        /*004a*/ 	.short	(.L_23 - .L_22)
.L_22:
        /*004c*/ 	.word	0x00000000
        /*0050*/ 	.short	0x0000
        /*0052*/ 	.short	0x0000
        /*0054*/ 	.byte	0x00, 0xf5, 0x21, 0x00


	//----- nvinfo : EIATTR_SPARSE_MMA_MASK
	.align		4
.L_23:
        /*0058*/ 	.byte	0x03, 0x50
        /*005a*/ 	.short	0x0000


	//----- nvinfo : EIATTR_MAXREG_COUNT
	.align		4
        /*005c*/ 	.byte	0x03, 0x1b
        /*005e*/ 	.short	0x00ff


	//----- nvinfo : EIATTR_MERCURY_ISA_VERSION
	.align		4
        /*0060*/ 	.byte	0x03, 0x5f
        /*0062*/ 	.short	0x0101


	//----- nvinfo : EIATTR_VRC_CTA_INIT_COUNT
	.align		4
        /*0064*/ 	.byte	0x02, 0x4a
	.zero		1
	.zero		1


	//----- nvinfo : EIATTR_EXIT_INSTR_OFFSETS
	.align		4
        /*0068*/ 	.byte	0x04, 0x1c
        /*006a*/ 	.short	(.L_25 - .L_24)


	//   ....[0]....
.L_24:
        /*006c*/ 	.word	0x00000080


	//   ....[1]....
        /*0070*/ 	.word	0x00000160


	//----- nvinfo : EIATTR_CBANK_PARAM_SIZE
	.align		4
.L_25:
        /*0074*/ 	.byte	0x03, 0x19
        /*0076*/ 	.short	0x0020


	//----- nvinfo : EIATTR_PARAM_CBANK
	.align		4
        /*0078*/ 	.byte	0x04, 0x0a
        /*007a*/ 	.short	(.L_27 - .L_26)
	.align		4
.L_26:
        /*007c*/ 	.word	index@(.nv.constant0.ppfWPAMhfunCUDA)
        /*0080*/ 	.short	0x0380
        /*0082*/ 	.short	0x0020


	//----- nvinfo : EIATTR_SW_WAR
	.align		4
.L_27:
        /*0084*/ 	.byte	0x04, 0x36
        /*0086*/ 	.short	(.L_29 - .L_28)
.L_28:
        /*0088*/ 	.word	0x00000008
.L_29:


//--------------------- .nv.info.ppfWPAMffunCUDA  --------------------------
	.section	.nv.info.ppfWPAMffunCUDA,"",@"SHT_CUDA_INFO"
	.sectionflags	@""
	.align	4


	//----- nvinfo : EIATTR_CUDA_API_VERSION
	.align		4
        /*0000*/ 	.byte	0x04, 0x37
        /*0002*/ 	.short	(.L_31 - .L_30)
.L_30:
        /*0004*/ 	.word	0x00000082


	//----- nvinfo : EIATTR_KPARAM_INFO
	.align		4
.L_31:
        /*0008*/ 	.byte	0x04, 0x17
        /*000a*/ 	.short	(.L_33 - .L_32)
.L_32:
        /*000c*/ 	.word	0x00000000
        /*0010*/ 	.short	0x0006
        /*0012*/ 	.short	0x0028
        /*0014*/ 	.byte	0x00, 0xf5, 0x21, 0x00


	//----- nvinfo : EIATTR_KPARAM_INFO
	.align		4
.L_33:
        /*0018*/ 	.byte	0x04, 0x17
        /*001a*/ 	.short	(.L_35 - .L_34)
.L_34:
        /*001c*/ 	.word	0x00000000
        /*0020*/ 	.short	0x0005
        /*0022*/ 	.short	0x0024
        /*0024*/ 	.byte	0x00, 0xf0, 0x11, 0x00


	//----- nvinfo : EIATTR_KPARAM_INFO
	.align		4
.L_35:
        /*0028*/ 	.byte	0x04, 0x17
        /*002a*/ 	.short	(.L_37 - .L_36)
.L_36:
        /*002c*/ 	.word	0x00000000
        /*0030*/ 	.short	0x0004
        /*0032*/ 	.short	0x0020
        /*0034*/ 	.byte	0x00, 0xf0, 0x11, 0x00


	//----- nvinfo : EIATTR_KPARAM_INFO
	.align		4
.L_37:
        /*0038*/ 	.byte	0x04, 0x17
        /*003a*/ 	.short	(.L_39 - .L_38)
.L_38:
        /*003c*/ 	.word	0x00000000
        /*0040*/ 	.short	0x0003
        /*0042*/ 	.short	0x0018
        /*0044*/ 	.byte	0x00, 0xf5, 0x21, 0x00


	//----- nvinfo : EIATTR_KPARAM_INFO
	.align		4
.L_39:
        /*0048*/ 	.byte	0x04, 0x17
        /*004a*/ 	.short	(.L_41 - .L_40)
.L_40:
        /*004c*/ 	.word	0x00000000
        /*0050*/ 	.short	0x0002
        /*0052*/ 	.short	0x0010
        /*0054*/ 	.byte	0x00, 0xf5, 0x21, 0x00


	//----- nvinfo : EIATTR_KPARAM_INFO
	.align		4
.L_41:
        /*0058*/ 	.byte	0x04, 0x17
        /*005a*/ 	.short	(.L_43 - .L_42)
.L_42:
        /*005c*/ 	.word	0x00000000
        /*0060*/ 	.short	0x0001
        /*0062*/ 	.short	0x0008
        /*0064*/ 	.byte	0x00, 0xf5, 0x21, 0x00


	//----- nvinfo : EIATTR_KPARAM_INFO
	.align		4
.L_43:
        /*0068*/ 	.byte	0x04, 0x17
        /*006a*/ 	.short	(.L_45 - .L_44)
.L_44:
        /*006c*/ 	.word	0x00000000
        /*0070*/ 	.short	0x0000
        /*0072*/ 	.short	0x0000
        /*0074*/ 	.byte	0x00, 0xf5, 0x21, 0x00


	//----- nvinfo : EIATTR_SPARSE_MMA_MASK
	.align		4
.L_45:
        /*0078*/ 	.byte	0x03, 0x50
        /*007a*/ 	.short	0x0000


	//----- nvinfo : EIATTR_MAXREG_COUNT
	.align		4
        /*007c*/ 	.byte	0x03, 0x1b
        /*007e*/ 	.short	0x00ff


	//----- nvinfo : EIATTR_MERCURY_ISA_VERSION
	.align		4
        /*0080*/ 	.byte	0x03, 0x5f
        /*0082*/ 	.short	0x0101


	//----- nvinfo : EIATTR_VRC_CTA_INIT_COUNT
	.align		4
        /*0084*/ 	.byte	0x02, 0x4a
	.zero		1
	.zero		1


	//----- nvinfo : EIATTR_EXIT_INSTR_OFFSETS
	.align		4
        /*0088*/ 	.byte	0x04, 0x1c
        /*008a*/ 	.short	(.L_47 - .L_46)


	//   ....[0]....
.L_46:
        /*008c*/ 	.word	0x00000080


	//   ....[1]....
        /*0090*/ 	.word	0x00000660


	//----- nvinfo : EIATTR_CBANK_PARAM_SIZE
	.align		4
.L_47:
        /*0094*/ 	.byte	0x03, 0x19
        /*0096*/ 	.short	0x0030


	//----- nvinfo : EIATTR_PARAM_CBANK
	.align		4
        /*0098*/ 	.byte	0x04, 0x0a
        /*009a*/ 	.short	(.L_49 - .L_48)
	.align		4
.L_48:
        /*009c*/ 	.word	index@(.nv.constant0.ppfWPAMffunCUDA)
        /*00a0*/ 	.short	0x0380
        /*00a2*/ 	.short	0x0030


	//----- nvinfo : EIATTR_SW_WAR
	.align		4
.L_49:
        /*00a4*/ 	.byte	0x04, 0x36
        /*00a6*/ 	.short	(.L_51 - .L_50)
.L_50:
        /*00a8*/ 	.word	0x00000008
.L_51:


//--------------------- .nv.callgraph             --------------------------
	.section	.nv.callgraph,"",@"SHT_CUDA_CALLGRAPH"
	.align	4
	.sectionentsize	8
	.align		4
        /*0000*/ 	.word	0x00000000
	.align		4
        /*0004*/ 	.word	0xffffffff
	.align		4
        /*0008*/ 	.word	0x00000000
	.align		4
        /*000c*/ 	.word	0xfffffffe
	.align		4
        /*0010*/ 	.word	0x00000000
	.align		4
        /*0014*/ 	.word	0xfffffffd
	.align		4
        /*0018*/ 	.word	0x00000000
	.align		4
        /*001c*/ 	.word	0xfffffffc


//--------------------- .text.ppfWPAMhfunCUDA     --------------------------
	.section	.text.ppfWPAMhfunCUDA,"ax",@progbits
	.align	128
        .global         ppfWPAMhfunCUDA
        .type           ppfWPAMhfunCUDA,@function
        .size           ppfWPAMhfunCUDA,(.L_x_2 - ppfWPAMhfunCUDA)
        .other          ppfWPAMhfunCUDA,@"STO_CUDA_ENTRY STV_DEFAULT"
ppfWPAMhfunCUDA:
.text.ppfWPAMhfunCUDA:
[----:B------:R-:W-:Y:S01]  /*0000*/  LDC R1, c[0x0][0x37c] ;  /* 0x0000df00ff017b82 */ /* 0x000fe20000000800 */
[----:B------:R-:W0:Y:S01]  /*0010*/  S2R R0, SR_CTAID.X ;  /* 0x0000000000007919 */ /* 0x000e220000002500 */
[----:B------:R-:W1:Y:S01]  /*0020*/  LDCU.64 UR6, c[0x0][0x390] ;  /* 0x00007200ff0677ac */ /* 0x000e620008000a00 */
[----:B------:R-:W0:Y:S01]  /*0030*/  S2R R3, SR_TID.X ;  /* 0x0000000000037919 */ /* 0x000e220000002100 */
[----:B------:R-:W2:Y:S01]  /*0040*/  S2R R9, SR_TID.Y ;  /* 0x0000000000097919 */ /* 0x000ea20000002200 */
[----:B0-----:R-:W-:-:S05]  /*0050*/  IMAD R0, R0, 0x38, R3 ;  /* 0x0000003800007824 */ /* 0x001fca00078e0203 */
[----:B-1----:R-:W-:-:S04]  /*0060*/  ISETP.GE.AND P0, PT, R0, UR7, PT ;  /* 0x0000000700007c0c */ /* 0x002fc8000bf06270 */
[----:B--2---:R-:W-:-:S13]  /*0070*/  ISETP.GE.OR P0, PT, R9, UR6, P0 ;  /* 0x0000000609007c0c */ /* 0x004fda0008706670 */
[----:B------:R-:W-:Y:S05]  /*0080*/  @P0 EXIT ;  /* 0x000000000000094d */ /* 0x000fea0003800000 */
[----:B------:R-:W0:Y:S01]  /*0090*/  LDC.64 R4, c[0x0][0x388] ;  /* 0x0000e200ff047b82 */ /* 0x000e220000000a00 */
[----:B------:R-:W1:Y:S01]  /*00a0*/  LDCU.64 UR4, c[0x0][0x358] ;  /* 0x00006b00ff0477ac */ /* 0x000e620008000a00 */
[----:B------:R-:W-:Y:S02]  /*00b0*/  IMAD R7, R9, UR7, R0 ;  /* 0x0000000709077c24 */ /* 0x000fe4000f8e0200 */
[----:B------:R-:W-:-:S04]  /*00c0*/  IMAD R9, R0, UR6, R9 ;  /* 0x0000000600097c24 */ /* 0x000fc8000f8e0209 */
[----:B------:R-:W2:Y:S01]  /*00d0*/  LDC.64 R2, c[0x0][0x380] ;  /* 0x0000e000ff027b82 */ /* 0x000ea20000000a00 */
[----:B0-----:R-:W-:-:S07]  /*00e0*/  IMAD.WIDE R4, R7, 0x4, R4 ;  /* 0x0000000407047825 */ /* 0x001fce00078e0204 */
[----:B------:R-:W0:Y:S01]  /*00f0*/  LDC.64 R6, c[0x0][0x398] ;  /* 0x0000e600ff067b82 */ /* 0x000e220000000a00 */
[----:B-1----:R-:W3:Y:S01]  /*0100*/  LDG.E R5, desc[UR4][R4.64] ;  /* 0x0000000404057981 */ /* 0x002ee2000c1e1900 */
[----:B--2---:R-:W-:-:S06]  /*0110*/  IMAD.WIDE R2, R9, 0x4, R2 ;  /* 0x0000000409027825 */ /* 0x004fcc00078e0202 */
[----:B------:R-:W3:Y:S01]  /*0120*/  LDG.E R2, desc[UR4][R2.64] ;  /* 0x0000000402027981 */ /* 0x000ee2000c1e1900 */
[----:B0-----:R-:W-:-:S04]  /*0130*/  IMAD.WIDE R6, R9, 0x4, R6 ;  /* 0x0000000409067825 */ /* 0x001fc800078e0206 */
[----:B---3--:R-:W-:-:S05]  /*0140*/  FADD R9, R2, R5 ;  /* 0x0000000502097221 */ /* 0x008fca0000000000 */
[----:B------:R-:W-:Y:S01]  /*0150*/  STG.E desc[UR4][R6.64], R9 ;  /* 0x0000000906007986 */ /* 0x000fe2000c101904 */
[----:B------:R-:W-:Y:S05]  /*0160*/  EXIT ;  /* 0x000000000000794d */ /* 0x000fea0003800000 */
.L_x_0:
[----:B------:R-:W-:-:S00]  /*0170*/  BRA `(.L_x_0) ;  /* 0xfffffffc00fc7947 */ /* 0x000fc0000383ffff */
[----:B------:R-:W-:-:S00]  /*0180*/  NOP ;  /* 0x0000000000007918 */ /* 0x000fc00000000000 */
[----:B------:R-:W-:-:S00]  /*0190*/  NOP ;  /* 0x0000000000007918 */ /* 0x000fc00000000000 */
[----:B------:R-:W-:-:S00]  /*01a0*/  NOP ;  /* 0x0000000000007918 */ /* 0x000fc00000000000 */
[----:B------:R-:W-:-:S00]  /*01b0*/  NOP ;  /* 0x0000000000007918 */ /* 0x000fc00000000000 */
[----:B------:R-:W-:-:S00]  /*01c0*/  NOP ;  /* 0x0000000000007918 */ /* 0x000fc00000000000 */
[----:B------:R-:W-:-:S00]  /*01d0*/  NOP ;  /* 0x0000000000007918 */ /* 0x000fc00000000000 */
[----:B------:R-:W-:-:S00]  /*01e0*/  NOP ;  /* 0x0000000000007918 */ /* 0x000fc00000000000 */
[----:B------:R-:W-:-:S00]  /*01f0*/  NOP ;  /* 0x0000000000007918 */ /* 0x000fc00000000000 */
.L_x_2:


//--------------------- .text.ppfWPAMffunCUDA     --------------------------
	.section	.text.ppfWPAMffunCUDA,"ax",@progbits
	.align	128
        .global         ppfWPAMffunCUDA
        .type           ppfWPAMffunCUDA,@function
        .size           ppfWPAMffunCUDA,(.L_x_3 - ppfWPAMffunCUDA)
        .other          ppfWPAMffunCUDA,@"STO_CUDA_ENTRY STV_DEFAULT"
ppfWPAMffunCUDA:
.text.ppfWPAMffunCUDA:
        /* <DEDUP_REMOVED lines=11> */
[C---:B------:R-:W-:Y:S02]  /*00b0*/  IMAD R10, R0.reuse, UR6, RZ ;  /* 0x00000006000a7c24 */ /* 0x040fe4000f8e02ff */
[----:B------:R-:W-:-:S03]  /*00c0*/  IMAD R17, R0, R11, R11 ;  /* 0x0000000b00117224 */ /* 0x000fc600078e020b */
[----:B------:R-:W-:Y:S01]  /*00d0*/  IADD3 R3, PT, PT, R10, R11, RZ ;  /* 0x0000000b0a037210 */ /* 0x000fe20007ffe0ff */
[----:B------:R-:W2:Y:S08]  /*00e0*/  LDC.64 R4, c[0x0][0x388] ;  /* 0x0000e200ff047b82 */ /* 0x000eb00000000a00 */
[----:B------:R-:W3:Y:S01]  /*00f0*/  LDC.64 R8, c[0x0][0x380] ;  /* 0x0000e000ff087b82 */ /* 0x000ee20000000a00 */
[----:B0-----:R-:W-:-:S04]  /*0100*/  IMAD.WIDE R2, R3, 0x4, R6 ;  /* 0x0000000403027825 */ /* 0x001fc800078e0206 */
[----:B------:R-:W-:Y:S01]  /*0110*/  IMAD.WIDE R6, R17, 0x4, R6 ;  /* 0x0000000411067825 */ /* 0x000fe200078e0206 */
[----:B-1----:R-:W-:Y:S03]  /*0120*/  STG.E desc[UR4][R2.64], RZ ;  /* 0x000000ff02007986 */ /* 0x002fe6000c101904 */
[----:B--2---:R-:W-:Y:S01]  /*0130*/  IMAD.WIDE.U32 R12, R11, 0x4, R4 ;  /* 0x000000040b0c7825 */ /* 0x004fe200078e0004 */
[----:B------:R-:W2:Y:S05]  /*0140*/  LDG.E R16, desc[UR4][R6.64] ;  /* 0x0000000406107981 */ /* 0x000eaa000c1e1900 */
[----:B------:R-:W2:Y:S01]  /*0150*/  LDG.E R13, desc[UR4][R12.64] ;  /* 0x000000040c0d7981 */ /* 0x000ea2000c1e1900 */
[----:B---3--:R-:W-:-:S06]  /*0160*/  IMAD.WIDE.U32 R14, R10, 0x4, R8 ;  /* 0x000000040a0e7825 */ /* 0x008fcc00078e0008 */
[----:B------:R-:W2:Y:S01]  /*0170*/  LDG.E R14, desc[UR4][R14.64] ;  /* 0x000000040e0e7981 */ /* 0x000ea2000c1e1900 */
[----:B------:R-:W-:Y:S02]  /*0180*/  IADD3 R19, PT, PT, R10, 0x1, RZ ;  /* 0x000000010a137810 */ /* 0x000fe40007ffe0ff */
[----:B------:R-:W-:-:S03]  /*0190*/  IADD3 R23, PT, PT, R11, UR6, RZ ;  /* 0x000000060b177c10 */ /* 0x000fc6000fffe0ff */
[----:B------:R-:W-:-:S04]  /*01a0*/  IMAD.WIDE.U32 R18, R19, 0x4, R8 ;  /* 0x0000000413127825 */ /* 0x000fc800078e0008 */
[----:B--2---:R-:W-:Y:S01]  /*01b0*/  FFMA R21, R13, R14, R16 ;  /* 0x0000000e0d157223 */ /* 0x004fe20000000010 */
[----:B------:R-:W-:-:S04]  /*01c0*/  IMAD.WIDE.U32 R16, R23, 0x4, R4 ;  /* 0x0000000417107825 */ /* 0x000fc800078e0004 */
[----:B------:R0:W-:Y:S04]  /*01d0*/  STG.E desc[UR4][R6.64], R21 ;  /* 0x0000001506007986 */ /* 0x0001e8000c101904 */
[----:B------:R-:W2:Y:S04]  /*01e0*/  LDG.E R18, desc[UR4][R18.64] ;  /* 0x0000000412127981 */ /* 0x000ea8000c1e1900 */
[----:B------:R-:W2:Y:S01]  /*01f0*/  LDG.E R16, desc[UR4][R16.64] ;  /* 0x0000000410107981 */ /* 0x000ea2000c1e1900 */
[----:B------:R-:W-:Y:S02]  /*0200*/  IADD3 R13, PT, PT, R10, 0x2, RZ ;  /* 0x000000020a0d7810 */ /* 0x000fe40007ffe0ff */
[----:B------:R-:W-:-:S03]  /*0210*/  IADD3 R25, PT, PT, R23, UR6, RZ ;  /* 0x0000000617197c10 */ /* 0x000fc6000fffe0ff */
[----:B------:R-:W-:-:S04]  /*0220*/  IMAD.WIDE.U32 R14, R13, 0x4, R8 ;  /* 0x000000040d0e7825 */ /* 0x000fc800078e0008 */
[----:B------:R-:W-:-:S04]  /*0230*/  IMAD.WIDE.U32 R12, R25, 0x4, R4 ;  /* 0x00000004190c7825 */ /* 0x000fc800078e0004 */
[----:B--2---:R-:W-:-:S05]  /*0240*/  FFMA R23, R16, R18, R21 ;  /* 0x0000001210177223 */ /* 0x004fca0000000015 */
[----:B------:R1:W-:Y:S04]  /*0250*/  STG.E desc[UR4][R6.64], R23 ;  /* 0x0000001706007986 */ /* 0x0003e8000c101904 */
[----:B------:R-:W0:Y:S04]  /*0260*/  LDG.E R14, desc[UR4][R14.64] ;  /* 0x000000040e0e7981 */ /* 0x000e28000c1e1900 */
[----:B------:R-:W0:Y:S01]  /*0270*/  LDG.E R12, desc[UR4][R12.64] ;  /* 0x000000040c0c7981 */ /* 0x000e22000c1e1900 */
[----:B------:R-:W-:Y:S02]  /*0280*/  IADD3 R27, PT, PT, R10, 0x3, RZ ;  /* 0x000000030a1b7810 */ /* 0x000fe40007ffe0ff */
[----:B------:R-:W-:-:S03]  /*0290*/  IADD3 R25, PT, PT, R25, UR6, RZ ;  /* 0x0000000619197c10 */ /* 0x000fc6000fffe0ff */
[----:B------:R-:W-:-:S04]  /*02a0*/  IMAD.WIDE.U32 R18, R27, 0x4, R8 ;  /* 0x000000041b127825 */ /* 0x000fc800078e0008 */
[----:B------:R-:W-:-:S04]  /*02b0*/  IMAD.WIDE.U32 R16, R25, 0x4, R4 ;  /* 0x0000000419107825 */ /* 0x000fc800078e0004 */
[----:B0-----:R-:W-:-:S05]  /*02c0*/  FFMA R21, R12, R14, R23 ;  /* 0x0000000e0c157223 */ /* 0x001fca0000000017 */
[----:B------:R0:W-:Y:S04]  /*02d0*/  STG.E desc[UR4][R6.64], R21 ;  /* 0x0000001506007986 */ /* 0x0001e8000c101904 */
[----:B------:R-:W1:Y:S04]  /*02e0*/  LDG.E R18, desc[UR4][R18.64] ;  /* 0x0000000412127981 */ /* 0x000e68000c1e1900 */
[----:B------:R-:W1:Y:S01]  /*02f0*/  LDG.E R16, desc[UR4][R16.64] ;  /* 0x0000000410107981 */ /* 0x000e62000c1e1900 */
[----:B------:R-:W-:Y:S02]  /*0300*/  IADD3 R27, PT, PT, R10, 0x4, RZ ;  /* 0x000000040a1b7810 */ /* 0x000fe40007ffe0ff */
[----:B------:R-:W-:-:S03]  /*0310*/  IADD3 R25, PT, PT, R25, UR6, RZ ;  /* 0x0000000619197c10 */ /* 0x000fc6000fffe0ff */
[----:B------:R-:W-:-:S04]  /*0320*/  IMAD.WIDE.U32 R14, R27, 0x4, R8 ;  /* 0x000000041b0e7825 */ /* 0x000fc800078e0008 */
[----:B------:R-:W-:-:S04]  /*0330*/  IMAD.WIDE.U32 R12, R25, 0x4, R4 ;  /* 0x00000004190c7825 */ /* 0x000fc800078e0004 */
[----:B-1----:R-:W-:-:S05]  /*0340*/  FFMA R23, R16, R18, R21 ;  /* 0x0000001210177223 */ /* 0x002fca0000000015 */
        /* <DEDUP_REMOVED lines=23> */
[----:B0-----:R-:W-:Y:S01]  /*04c0*/  FFMA R21, R12, R14, R23 ;  /* 0x0000000e0c157223 */ /* 0x001fe20000000017 */
[----:B------:R-:W-:Y:S01]  /*04d0*/  IADD3 R25, PT, PT, R25, UR6, RZ ;  /* 0x0000000619197c10 */ /* 0x000fe2000fffe0ff */
[----:B------:R-:W0:Y:S03]  /*04e0*/  LDC.64 R12, c[0x0][0x390] ;  /* 0x0000e400ff0c7b82 */ /* 0x000e260000000a00 */
[----:B------:R2:W-:Y:S04]  /*04f0*/  STG.E desc[UR4][R6.64], R21 ;  /* 0x0000001506007986 */ /* 0x0005e8000c101904 */
[----:B------:R-:W3:Y:S04]  /*0500*/  LDG.E R18, desc[UR4][R18.64] ;  /* 0x0000000412127981 */ /* 0x000ee8000c1e1900 */
[----:B------:R-:W3:Y:S01]  /*0510*/  LDG.E R16, desc[UR4][R16.64] ;  /* 0x0000000410107981 */ /* 0x000ee2000c1e1900 */
[----:B-1----:R-:W-:Y:S01]  /*0520*/  IADD3 R23, PT, PT, R10, 0x8, RZ ;  /* 0x000000080a177810 */ /* 0x002fe20007ffe0ff */
[----:B------:R-:W-:-:S04]  /*0530*/  IMAD.WIDE.U32 R4, R25, 0x4, R4 ;  /* 0x0000000419047825 */ /* 0x000fc800078e0004 */
[----:B------:R-:W-:-:S04]  /*0540*/  IMAD.WIDE.U32 R8, R23, 0x4, R8 ;  /* 0x0000000417087825 */ /* 0x000fc800078e0008 */
[----:B---3--:R-:W-:-:S05]  /*0550*/  FFMA R15, R16, R18, R21 ;  /* 0x00000012100f7223 */ /* 0x008fca0000000015 */
[----:B------:R-:W-:Y:S04]  /*0560*/  STG.E desc[UR4][R6.64], R15 ;  /* 0x0000000f06007986 */ /* 0x000fe8000c101904 */
[----:B------:R-:W3:Y:S04]  /*0570*/  LDG.E R4, desc[UR4][R4.64] ;  /* 0x0000000404047981 */ /* 0x000ee8000c1e1900 */
[----:B------:R-:W3:Y:S01]  /*0580*/  LDG.E R8, desc[UR4][R8.64] ;  /* 0x0000000408087981 */ /* 0x000ee2000c1e1900 */
[----:B------:R-:W-:-:S04]  /*0590*/  IMAD R19, R11, UR7, R0 ;  /* 0x000000070b137c24 */ /* 0x000fc8000f8e0200 */
[----:B0-----:R-:W-:Y:S02]  /*05a0*/  IMAD.WIDE R10, R19, 0x4, R12 ;  /* 0x00000004130a7825 */ /* 0x001fe400078e020c */
[----:B------:R-:W0:Y:S02]  /*05b0*/  LDC.64 R12, c[0x0][0x398] ;  /* 0x0000e600ff0c7b82 */ /* 0x000e240000000a00 */
[----:B---3--:R-:W-:-:S05]  /*05c0*/  FFMA R17, R4, R8, R15 ;  /* 0x0000000804117223 */ /* 0x008fca000000000f */
[----:B------:R-:W-:Y:S04]  /*05d0*/  STG.E desc[UR4][R6.64], R17 ;  /* 0x0000001106007986 */ /* 0x000fe8000c101904 */
[----:B------:R-:W3:Y:S04]  /*05e0*/  LDG.E R10, desc[UR4][R10.64] ;  /* 0x000000040a0a7981 */ /* 0x000ee8000c1e1900 */
[----:B--2---:R-:W3:Y:S01]  /*05f0*/  LDG.E R21, desc[UR4][R2.64] ;  /* 0x0000000402157981 */ /* 0x004ee2000c1e1900 */
[----:B0-----:R-:W-:-:S04]  /*0600*/  IMAD.WIDE R4, R19, 0x4, R12 ;  /* 0x0000000413047825 */ /* 0x001fc800078e020c */
[----:B---3--:R-:W-:-:S05]  /*0610*/  FADD R21, R10, R21 ;  /* 0x000000150a157221 */ /* 0x008fca0000000000 */
[----:B------:R-:W-:Y:S04]  /*0620*/  STG.E desc[UR4][R2.64], R21 ;  /* 0x0000001502007986 */ /* 0x000fe8000c101904 */
[----:B------:R-:W2:Y:S02]  /*0630*/  LDG.E R4, desc[UR4][R4.64] ;  /* 0x0000000404047981 */ /* 0x000ea4000c1e1900 */
[----:B--2---:R-:W-:-:S05]  /*0640*/  FADD R9, R21, R4 ;  /* 0x0000000415097221 */ /* 0x004fca0000000000 */
[----:B------:R-:W-:Y:S01]  /*0650*/  STG.E desc[UR4][R2.64], R9 ;  /* 0x0000000902007986 */ /* 0x000fe2000c101904 */
[----:B------:R-:W-:Y:S05]  /*0660*/  EXIT ;  /* 0x000000000000794d */ /* 0x000fea0003800000 */
.L_x_1:
        /* <DEDUP_REMOVED lines=9> */
.L_x_3:


//--------------------- .nv.shared.reserved.0     --------------------------
	.section	.nv.shared.reserved.0,"aw",@nobits
	.weak		__nv_reservedSMEM_offset_0_alias
	.size		__nv_reservedSMEM_offset_0_alias, 0, 64
	.other		__nv_reservedSMEM_offset_0_alias,@"STO_CUDA_RESERVED_SHARED STV_DEFAULT"
__nv_reservedSMEM_offset_0_alias:
	.zero		0
	.zero		64


//--------------------- .nv.constant0.ppfWPAMhfunCUDA --------------------------
	.section	.nv.constant0.ppfWPAMhfunCUDA,"a",@progbits
	.sectionflags	@""
	.align	4
.nv.constant0.ppfWPAMhfunCUDA:
	.zero		928


//--------------------- .nv.constant0.ppfWPAMffunCUDA --------------------------
	.section	.nv.constant0.ppfWPAMffunCUDA,"a",@progbits
	.sectionflags	@""
	.align	4
.nv.constant0.ppfWPAMffunCUDA:
	.zero		944


//--------------------- SYMBOLS --------------------------

	.type		.nv.reservedSmem.offset0,@object
	.size		.nv.reservedSmem.offset0,0x4
